	.headerflags	@"EF_CUDA_TEXMODE_UNIFIED EF_CUDA_64BIT_ADDRESS EF_CUDA_ACCELERATORS EF_CUDA_SM90 EF_CUDA_VIRTUAL_SM(EF_CUDA_SM90)"
	.elftype	@"ET_EXEC"


//--------------------- .nv.info                  --------------------------
	.section	.nv.info,"",@"SHT_CUDA_INFO"
	.align	4


	//----- nvinfo : EIATTR_REGCOUNT
	.align		4
        /*0000*/ 	.byte	0x04, 0x2f
        /*0002*/ 	.short	(.L_3 - .L_2)
	.align		4
.L_2:
        /*0004*/ 	.word	index@(triton_poi_fused__native_batch_norm_legit_no_training_convolution_relu_19)
        /*0008*/ 	.word	0x00000016


	//----- nvinfo : EIATTR_MIN_STACK_SIZE
	.align		4
.L_3:
        /*000c*/ 	.byte	0x04, 0x12
        /*000e*/ 	.short	(.L_5 - .L_4)
	.align		4
.L_4:
        /*0010*/ 	.word	index@(triton_poi_fused__native_batch_norm_legit_no_training_convolution_relu_19)
        /*0014*/ 	.word	0x00000000


	//----- nvinfo : EIATTR_FRAME_SIZE
	.align		4
.L_5:
        /*0018*/ 	.byte	0x04, 0x11
        /*001a*/ 	.short	(.L_7 - .L_6)
	.align		4
.L_6:
        /*001c*/ 	.word	index@(triton_poi_fused__native_batch_norm_legit_no_training_convolution_relu_19)
        /*0020*/ 	.word	0x00000000


	//----- nvinfo : EIATTR_MIN_STACK_SIZE
	.align		4
.L_7:
        /*0024*/ 	.byte	0x04, 0x12
        /*0026*/ 	.short	(.L_9 - .L_8)
	.align		4
.L_8:
        /*0028*/ 	.word	index@(triton_poi_fused__native_batch_norm_legit_no_training_convolution_relu_19)
        /*002c*/ 	.word	0x00000000
.L_9:


//--------------------- .nv.info.triton_poi_fused__native_batch_norm_legit_no_training_convolution_relu_19 --------------------------
	.section	.nv.info.triton_poi_fused__native_batch_norm_legit_no_training_convolution_relu_19,"",@"SHT_CUDA_INFO"
	.sectionflags	@""
	.align	4


	//----- nvinfo : EIATTR_CUDA_API_VERSION
	.align		4
        /*0000*/ 	.byte	0x04, 0x37
        /*0002*/ 	.short	(.L_11 - .L_10)
.L_10:
        /*0004*/ 	.word	0x0000007c


	//----- nvinfo : EIATTR_KPARAM_INFO
	.align		4
.L_11:
        /*0008*/ 	.byte	0x04, 0x17
        /*000a*/ 	.short	(.L_13 - .L_12)
.L_12:
        /*000c*/ 	.word	0x00000000
        /*0010*/ 	.short	0x0007
        /*0012*/ 	.short	0x0038
        /*0014*/ 	.byte	0x00, 0xf0, 0x11, 0x00


	//----- nvinfo : EIATTR_KPARAM_INFO
	.align		4
.L_13:
        /*0018*/ 	.byte	0x04, 0x17
        /*001a*/ 	.short	(.L_15 - .L_14)
.L_14:
        /*001c*/ 	.word	0x00000000
        /*0020*/ 	.short	0x0006
        /*0022*/ 	.short	0x0030
        /*0024*/ 	.byte	0x00, 0xf4, 0x21, 0x00


	//----- nvinfo : EIATTR_KPARAM_INFO
	.align		4
.L_15:
        /*0028*/ 	.byte	0x04, 0x17
        /*002a*/ 	.short	(.L_17 - .L_16)
.L_16:
        /*002c*/ 	.word	0x00000000
        /*0030*/ 	.short	0x0005
        /*0032*/ 	.short	0x0028
        /*0034*/ 	.byte	0x00, 0xf4, 0x21, 0x00


	//----- nvinfo : EIATTR_KPARAM_INFO
	.align		4
.L_17:
        /*0038*/ 	.byte	0x04, 0x17
        /*003a*/ 	.short	(.L_19 - .L_18)
.L_18:
        /*003c*/ 	.word	0x00000000
        /*0040*/ 	.short	0x0004
        /*0042*/ 	.short	0x0020
        /*0044*/ 	.byte	0x00, 0xf4, 0x21, 0x00


	//----- nvinfo : EIATTR_KPARAM_INFO
	.align		4
.L_19:
        /*0048*/ 	.byte	0x04, 0x17
        /*004a*/ 	.short	(.L_21 - .L_20)
.L_20:
        /*004c*/ 	.word	0x00000000
        /*0050*/ 	.short	0x0003
        /*0052*/ 	.short	0x0018
        /*0054*/ 	.byte	0x00, 0xf4, 0x21, 0x00


	//----- nvinfo : EIATTR_KPARAM_INFO
	.align		4
.L_21:
        /*0058*/ 	.byte	0x04, 0x17
        /*005a*/ 	.short	(.L_23 - .L_22)
.L_22:
        /*005c*/ 	.word	0x00000000
        /*0060*/ 	.short	0x0002
        /*0062*/ 	.short	0x0010
        /*0064*/ 	.byte	0x00, 0xf4, 0x21, 0x00


	//----- nvinfo : EIATTR_KPARAM_INFO
	.align		4
.L_23:
        /*0068*/ 	.byte	0x04, 0x17
        /*006a*/ 	.short	(.L_25 - .L_24)
.L_24:
        /*006c*/ 	.word	0x00000000
        /*0070*/ 	.short	0x0001
        /*0072*/ 	.short	0x0008
        /*0074*/ 	.byte	0x00, 0xf4, 0x21, 0x00


	//----- nvinfo : EIATTR_KPARAM_INFO
	.align		4
.L_25:
        /*0078*/ 	.byte	0x04, 0x17
        /*007a*/ 	.short	(.L_27 - .L_26)
.L_26:
        /*007c*/ 	.word	0x00000000
        /*0080*/ 	.short	0x0000
        /*0082*/ 	.short	0x0000
        /*0084*/ 	.byte	0x00, 0xf4, 0x21, 0x00


	//----- nvinfo : EIATTR_SPARSE_MMA_MASK
	.align		4
.L_27:
        /*0088*/ 	.byte	0x03, 0x50
        /*008a*/ 	.short	0x0000


	//----- nvinfo : EIATTR_MAXREG_COUNT
	.align		4
        /*008c*/ 	.byte	0x03, 0x1b
        /*008e*/ 	.short	0x00ff


	//----- nvinfo : EIATTR_EXIT_INSTR_OFFSETS
	.align		4
        /*0090*/ 	.byte	0x04, 0x1c
        /*0092*/ 	.short	(.L_29 - .L_28)


	//   ....[0]....
.L_28:
        /*0094*/ 	.word	0x00000430


	//----- nvinfo : EIATTR_REQNTID
	.align		4
.L_29:
        /*0098*/ 	.byte	0x04, 0x10
        /*009a*/ 	.short	(.L_31 - .L_30)
.L_30:
        /*009c*/ 	.word	0x00000100
        /*00a0*/ 	.word	0x00000001
        /*00a4*/ 	.word	0x00000001


	//----- nvinfo : EIATTR_CBANK_PARAM_SIZE
	.align		4
.L_31:
        /*00a8*/ 	.byte	0x03, 0x19
        /*00aa*/ 	.short	0x003c


	//----- nvinfo : EIATTR_PARAM_CBANK
	.align		4
        /*00ac*/ 	.byte	0x04, 0x0a
        /*00ae*/ 	.short	(.L_33 - .L_32)
	.align		4
.L_32:
        /*00b0*/ 	.word	index@(.nv.constant0.triton_poi_fused__native_batch_norm_legit_no_training_convolution_relu_19)
        /*00b4*/ 	.short	0x0210
        /*00b6*/ 	.short	0x003c


	//----- nvinfo : EIATTR_SW_WAR
	.align		4
.L_33:
        /*00b8*/ 	.byte	0x04, 0x36
        /*00ba*/ 	.short	(.L_35 - .L_34)
.L_34:
        /*00bc*/ 	.word	0x00000008
.L_35:


//--------------------- .nv.callgraph             --------------------------
	.section	.nv.callgraph,"",@"SHT_CUDA_CALLGRAPH"
	.align	4
	.sectionentsize	8
	.align		4
        /*0000*/ 	.word	0x00000000
	.align		4
        /*0004*/ 	.word	0xffffffff
	.align		4
        /*0008*/ 	.word	0x00000000
	.align		4
        /*000c*/ 	.word	0xfffffffe
	.align		4
        /*0010*/ 	.word	0x00000000
	.align		4
        /*0014*/ 	.word	0xfffffffd
	.align		4
        /*0018*/ 	.word	0x00000000
	.align		4
        /*001c*/ 	.word	0xfffffffc


//--------------------- .nv.constant4             --------------------------
	.section	.nv.constant4,"a",@progbits
	.align	8
	.align		8
.nv.constant4:
        /*0000*/ 	.dword	_$_str
	.align		8
        /*0008*/ 	.dword	_$_str_$_2


//--------------------- .text.triton_poi_fused__native_batch_norm_legit_no_training_convolution_relu_19 --------------------------
	.section	.text.triton_poi_fused__native_batch_norm_legit_no_training_convolution_relu_19,"ax",@progbits
	.align	128
        .global         triton_poi_fused__native_batch_norm_legit_no_training_convolution_relu_19
        .type           triton_poi_fused__native_batch_norm_legit_no_training_convolution_relu_19,@function
        .size           triton_poi_fused__native_batch_norm_legit_no_training_convolution_relu_19,(.L_x_1 - triton_poi_fused__native_batch_norm_legit_no_training_convolution_relu_19)
        .other          triton_poi_fused__native_batch_norm_legit_no_training_convolution_relu_19,@"STO_CUDA_ENTRY STV_DEFAULT"
triton_poi_fused__native_batch_norm_legit_no_training_convolution_relu_19:
.text.triton_poi_fused__native_batch_norm_legit_no_training_convolution_relu_19:
[----:B------:R-:W-:Y:S01]  /*0000*/  LDC R1, c[0x0][0x28] ;  /* 0x00000a00ff017b82 */ /* 0x000fe20000000800 */
[----:B------:R-:W1:Y:S07]  /*0010*/  S2R R0, SR_TID.X ;  /* 0x0000000000007919 */ /* 0x000e6e0000002100 */
[----:B------:R-:W2:Y:S01]  /*0020*/  LDC.64 R6, c[0x0][0x228] ;  /* 0x00008a00ff067b82 */ /* 0x000ea20000000a00 */
[----:B------:R-:W-:Y:S01]  /*0030*/  ULDC.64 UR4, c[0x0][0x208] ;  /* 0x0000820000047ab9 */ /* 0x000fe20000000a00 */
[----:B------:R-:W3:Y:S06]  /*0040*/  S2R R5, SR_CTAID.X ;  /* 0x0000000000057919 */ /* 0x000eec0000002500 */
[----:B------:R-:W4:Y:S08]  /*0050*/  LDC.64 R12, c[0x0][0x218] ;  /* 0x00008600ff0c7b82 */ /* 0x000f300000000a00 */
[----:B------:R-:W5:Y:S08]  /*0060*/  LDC.64 R14, c[0x0][0x220] ;  /* 0x00008800ff0e7b82 */ /* 0x000f700000000a00 */
[----:B------:R-:W5:Y:S01]  /*0070*/  LDC.64 R10, c[0x0][0x238] ;  /* 0x00008e00ff0a7b82 */ /* 0x000f620000000a00 */
[----:B-1----:R-:W-:-:S07]  /*0080*/  SHF.L.U32 R0, R0, 0x1, RZ ;  /* 0x0000000100007819 */ /* 0x002fce00000006ff */
[----:B------:R-:W1:Y:S01]  /*0090*/  LDC.64 R16, c[0x0][0x230] ;  /* 0x00008c00ff107b82 */ /* 0x000e620000000a00 */
[----:B---3--:R-:W-:Y:S02]  /*00a0*/  SHF.R.S32.HI R3, RZ, 0x16, R5 ;  /* 0x00000016ff037819 */ /* 0x008fe40000011405 */
[----:B------:R-:W-:Y:S02]  /*00b0*/  LOP3.LUT R0, R0, 0x1fe, RZ, 0xc0, !PT ;  /* 0x000001fe00007812 */ /* 0x000fe400078ec0ff */
[----:B------:R-:W-:Y:S02]  /*00c0*/  SGXT R3, R3, 0x1 ;  /* 0x000000010303781a */ /* 0x000fe40000000200 */
[----:B------:R-:W-:-:S04]  /*00d0*/  LEA R0, R5, R0, 0x9 ;  /* 0x0000000005007211 */ /* 0x000fc800078e48ff */
[----:B------:R-:W-:-:S04]  /*00e0*/  LEA.HI R3, R3, R0, RZ, 0x6 ;  /* 0x0000000003037211 */ /* 0x000fc800078f30ff */
[----:B------:R-:W-:-:S04]  /*00f0*/  LOP3.LUT R3, R3, 0xffffffc0, RZ, 0xc0, !PT ;  /* 0xffffffc003037812 */ /* 0x000fc800078ec0ff */
[----:B------:R-:W-:Y:S02]  /*0100*/  IADD3 R8, R0, -R3, RZ ;  /* 0x8000000300087210 */ /* 0x000fe40007ffe0ff */
[----:B------:R-:W3:Y:S03]  /*0110*/  LDC.64 R2, c[0x0][0x210] ;  /* 0x00008400ff027b82 */ /* 0x000ee60000000a00 */
[----:B--2---:R-:W-:-:S06]  /*0120*/  IMAD.WIDE R6, R8, 0x4, R6 ;  /* 0x0000000408067825 */ /* 0x004fcc00078e0206 */
[----:B------:R-:W2:Y:S01]  /*0130*/  LDG.E.EL.64 R6, desc[UR4][R6.64] ;  /* 0x0000000406067981 */ /* 0x000ea2000c2e1b00 */
[----:B----4-:R-:W-:-:S04]  /*0140*/  IMAD.WIDE R12, R8, 0x4, R12 ;  /* 0x00000004080c7825 */ /* 0x010fc800078e020c */
[C---:B-----5:R-:W-:Y:S02]  /*0150*/  IMAD.WIDE R14, R8.reuse, 0x4, R14 ;  /* 0x00000004080e7825 */ /* 0x060fe400078e020e */
[----:B------:R-:W4:Y:S02]  /*0160*/  LDG.E.EL.64 R12, desc[UR4][R12.64] ;  /* 0x000000040c0c7981 */ /* 0x000f24000c2e1b00 */
[----:B0-----:R-:W-:Y:S02]  /*0170*/  IMAD.WIDE R10, R8, 0x4, R10 ;  /* 0x00000004080a7825 */ /* 0x001fe400078e020a */
[----:B------:R-:W5:Y:S02]  /*0180*/  LDG.E.EL.64 R14, desc[UR4][R14.64] ;  /* 0x000000040e0e7981 */ /* 0x000f64000c2e1b00 */
[----:B---3--:R-:W-:Y:S02]  /*0190*/  IMAD.WIDE R2, R0, 0x4, R2 ;  /* 0x0000000400027825 */ /* 0x008fe400078e0202 */
[----:B------:R-:W3:Y:S04]  /*01a0*/  LDG.E.EL.64 R10, desc[UR4][R10.64] ;  /* 0x000000040a0a7981 */ /* 0x000ee8000c2e1b00 */
[----:B------:R-:W4:Y:S01]  /*01b0*/  LDG.E.64 R4, desc[UR4][R2.64] ;  /* 0x0000000402047981 */ /* 0x000f22000c1e1b00 */
[----:B-1----:R-:W-:-:S05]  /*01c0*/  IMAD.WIDE R16, R8, 0x4, R16 ;  /* 0x0000000408107825 */ /* 0x002fca00078e0210 */
[----:B------:R0:W3:Y:S02]  /*01d0*/  LDG.E.EL.64 R8, desc[UR4][R16.64] ;  /* 0x0000000410087981 */ /* 0x0000e4000c2e1b00 */
[----:B0-----:R-:W-:Y:S01]  /*01e0*/  HFMA2.MMA R16, -RZ, RZ, 1.625, 0 ;  /* 0x3e800000ff107435 */ /* 0x001fe200000001ff */
[----:B--2---:R-:W-:Y:S01]  /*01f0*/  FADD R6, R6, 9.9999997473787516356e-06 ;  /* 0x3727c5ac06067421 */ /* 0x004fe20000000000 */
[----:B------:R-:W-:-:S03]  /*0200*/  FADD R7, R7, 9.9999997473787516356e-06 ;  /* 0x3727c5ac07077421 */ /* 0x000fc60000000000 */
[----:B------:R-:W0:Y:S08]  /*0210*/  MUFU.SQRT R18, R6 ;  /* 0x0000000600127308 */ /* 0x000e300000002000 */
[----:B------:R1:W2:Y:S01]  /*0220*/  MUFU.SQRT R19, R7 ;  /* 0x0000000700137308 */ /* 0x0002a20000002000 */
[C---:B0-----:R-:W-:Y:S02]  /*0230*/  FSETP.GT.AND P0, PT, R18.reuse, 8.50705917302346158658e+37, PT ;  /* 0x7e8000001200780b */ /* 0x041fe40003f04000 */
[----:B------:R-:W-:Y:S01]  /*0240*/  FSETP.GEU.AND P2, PT, R18, 1.175494350822287508e-38, PT ;  /* 0x008000001200780b */ /* 0x000fe20003f4e000 */
[----:B-1----:R-:W0:Y:S01]  /*0250*/  LDC.64 R6, c[0x0][0x240] ;  /* 0x00009000ff067b82 */ /* 0x002e220000000a00 */
[----:B--2---:R-:W-:-:S02]  /*0260*/  FSETP.GT.AND P1, PT, R19, 8.50705917302346158658e+37, PT ;  /* 0x7e8000001300780b */ /* 0x004fc40003f24000 */
[----:B------:R-:W-:-:S07]  /*0270*/  FSETP.GEU.AND P3, PT, R19, 1.175494350822287508e-38, PT ;  /* 0x008000001300780b */ /* 0x000fce0003f6e000 */
[----:B------:R-:W-:-:S04]  /*0280*/  @P0 FMUL R18, R18, 0.25 ;  /* 0x3e80000012120820 */ /* 0x000fc80000400000 */
[----:B------:R-:W-:Y:S01]  /*0290*/  @!P2 FMUL R18, R18, 16777216 ;  /* 0x4b8000001212a820 */ /* 0x000fe20000400000 */
[----:B------:R-:W-:-:S04]  /*02a0*/  @P1 FMUL R19, R19, 0.25 ;  /* 0x3e80000013131820 */ /* 0x000fc80000400000 */
[----:B------:R-:W-:Y:S01]  /*02b0*/  @!P3 FMUL R19, R19, 16777216 ;  /* 0x4b8000001313b820 */ /* 0x000fe20000400000 */
[----:B------:R-:W1:Y:S01]  /*02c0*/  MUFU.RCP R18, R18 ;  /* 0x0000001200127308 */ /* 0x000e620000001000 */
[----:B------:R-:W-:-:S07]  /*02d0*/  FSEL R17, R16, 1, P0 ;  /* 0x3f80000010117808 */ /* 0x000fce0000000000 */
[----:B------:R-:W2:Y:S01]  /*02e0*/  MUFU.RCP R19, R19 ;  /* 0x0000001300137308 */ /* 0x000ea20000001000 */
[----:B------:R-:W-:Y:S01]  /*02f0*/  FSEL R16, R16, 1, P1 ;  /* 0x3f80000010107808 */ /* 0x000fe20000800000 */
[----:B------:R-:W-:Y:S01]  /*0300*/  @!P2 FMUL R17, R17, 16777216 ;  /* 0x4b8000001111a820 */ /* 0x000fe20000400000 */
[----:B----4-:R-:W-:Y:S01]  /*0310*/  FADD R4, R4, R12 ;  /* 0x0000000c04047221 */ /* 0x010fe20000000000 */
[----:B------:R-:W-:Y:S02]  /*0320*/  FADD R5, R5, R13 ;  /* 0x0000000d05057221 */ /* 0x000fe40000000000 */
[----:B------:R-:W-:Y:S01]  /*0330*/  @!P3 FMUL R16, R16, 16777216 ;  /* 0x4b8000001010b820 */ /* 0x000fe20000400000 */
[----:B-1----:R-:W-:Y:S01]  /*0340*/  FMUL R17, R18, R17 ;  /* 0x0000001112117220 */ /* 0x002fe20000400000 */
[----:B-----5:R-:W-:Y:S01]  /*0350*/  FADD R14, -R14, R4 ;  /* 0x000000040e0e7221 */ /* 0x020fe20000000100 */
[----:B------:R-:W-:Y:S01]  /*0360*/  FADD R15, -R15, R5 ;  /* 0x000000050f0f7221 */ /* 0x000fe20000000100 */
[----:B--2---:R-:W-:-:S02]  /*0370*/  FMUL R16, R19, R16 ;  /* 0x0000001013107220 */ /* 0x004fc40000400000 */
[----:B------:R-:W-:Y:S02]  /*0380*/  FMUL R17, R14, R17 ;  /* 0x000000110e117220 */ /* 0x000fe40000400000 */
[----:B------:R-:W-:Y:S02]  /*0390*/  FMUL R16, R15, R16 ;  /* 0x000000100f107220 */ /* 0x000fe40000400000 */
[----:B---3--:R-:W-:Y:S02]  /*03a0*/  FFMA R8, R8, R17, R10 ;  /* 0x0000001108087223 */ /* 0x008fe4000000000a */
[----:B------:R-:W-:-:S03]  /*03b0*/  FFMA R9, R9, R16, R11 ;  /* 0x0000001009097223 */ /* 0x000fc6000000000b */
[----:B------:R-:W-:Y:S02]  /*03c0*/  FSETP.GEU.AND P0, PT, R8, RZ, PT ;  /* 0x000000ff0800720b */ /* 0x000fe40003f0e000 */
[C---:B------:R-:W-:Y:S01]  /*03d0*/  FSETP.GEU.AND P1, PT, R9.reuse, RZ, PT ;  /* 0x000000ff0900720b */ /* 0x040fe20003f2e000 */
[----:B0-----:R-:W-:Y:S01]  /*03e0*/  IMAD.WIDE R6, R0, 0x4, R6 ;  /* 0x0000000400067825 */ /* 0x001fe200078e0206 */
[----:B------:R-:W-:Y:S02]  /*03f0*/  FSEL R8, R8, RZ, P0 ;  /* 0x000000ff08087208 */ /* 0x000fe40000000000 */
[----:B------:R-:W-:Y:S01]  /*0400*/  FSEL R9, R9, RZ, P1 ;  /* 0x000000ff09097208 */ /* 0x000fe20000800000 */
[----:B------:R-:W-:Y:S04]  /*0410*/  STG.E.64 desc[UR4][R2.64], R4 ;  /* 0x0000000402007986 */ /* 0x000fe8000c101b04 */
[----:B------:R-:W-:Y:S01]  /*0420*/  STG.E.64 desc[UR4][R6.64], R8 ;  /* 0x0000000806007986 */ /* 0x000fe2000c101b04 */
[----:B------:R-:W-:Y:S05]  /*0430*/  EXIT ;  /* 0x000000000000794d */ /* 0x000fea0003800000 */
.L_x_0:
[----:B------:R-:W-:-:S00]  /*0440*/  BRA `(.L_x_0) ;  /* 0xfffffffc00fc7947 */ /* 0x000fc0000383ffff */
[----:B------:R-:W-:-:S00]  /*0450*/  NOP ;  /* 0x0000000000007918 */ /* 0x000fc00000000000 */
        /* <DEDUP_REMOVED lines=10> */
.L_x_1:


//--------------------- .nv.global.init           --------------------------
	.section	.nv.global.init,"aw",@progbits
.nv.global.init:
	.type		_$_str,@object
	.size		_$_str,(_$_str_$_2 - _$_str)
_$_str:
        /*0000*/ 	.byte	0x5f, 0x5f, 0x43, 0x55, 0x44, 0x41, 0x5f, 0x46, 0x54, 0x5a, 0x00
	.type		_$_str_$_2,@object
	.size		_$_str_$_2,(.L_1 - _$_str_$_2)
_$_str_$_2:
        /*000b*/ 	.byte	0x5f, 0x5f, 0x43, 0x55, 0x44, 0x41, 0x5f, 0x50, 0x52, 0x45, 0x43, 0x5f, 0x53, 0x51, 0x52, 0x54
        /*001b*/ 	.byte	0x00
.L_1:


//--------------------- .nv.constant0.triton_poi_fused__native_batch_norm_legit_no_training_convolution_relu_19 --------------------------
	.section	.nv.constant0.triton_poi_fused__native_batch_norm_legit_no_training_convolution_relu_19,"a",@progbits
	.sectionflags	@""
	.align	4
.nv.constant0.triton_poi_fused__native_batch_norm_legit_no_training_convolution_relu_19:
	.zero		588
